	.headerflags	@"EF_CUDA_TEXMODE_UNIFIED EF_CUDA_64BIT_ADDRESS EF_CUDA_ACCELERATORS EF_CUDA_SM90 EF_CUDA_VIRTUAL_SM(EF_CUDA_SM90)"
	.elftype	@"ET_EXEC"


//--------------------- .nv.info                  --------------------------
	.section	.nv.info,"",@"SHT_CUDA_INFO"
	.align	4


	//----- nvinfo : EIATTR_REGCOUNT
	.align		4
        /*0000*/ 	.byte	0x04, 0x2f
        /*0002*/ 	.short	(.L_1 - .L_0)
	.align		4
.L_0:
        /*0004*/ 	.word	index@(triton_poi_fused_add_sub_1)
        /*0008*/ 	.word	0x00000014


	//----- nvinfo : EIATTR_MIN_STACK_SIZE
	.align		4
.L_1:
        /*000c*/ 	.byte	0x04, 0x12
        /*000e*/ 	.short	(.L_3 - .L_2)
	.align		4
.L_2:
        /*0010*/ 	.word	index@(triton_poi_fused_add_sub_1)
        /*0014*/ 	.word	0x00000000


	//----- nvinfo : EIATTR_FRAME_SIZE
	.align		4
.L_3:
        /*0018*/ 	.byte	0x04, 0x11
        /*001a*/ 	.short	(.L_5 - .L_4)
	.align		4
.L_4:
        /*001c*/ 	.word	index@(triton_poi_fused_add_sub_1)
        /*0020*/ 	.word	0x00000000


	//----- nvinfo : EIATTR_MIN_STACK_SIZE
	.align		4
.L_5:
        /*0024*/ 	.byte	0x04, 0x12
        /*0026*/ 	.short	(.L_7 - .L_6)
	.align		4
.L_6:
        /*0028*/ 	.word	index@(triton_poi_fused_add_sub_1)
        /*002c*/ 	.word	0x00000000
.L_7:


//--------------------- .nv.info.triton_poi_fused_add_sub_1 --------------------------
	.section	.nv.info.triton_poi_fused_add_sub_1,"",@"SHT_CUDA_INFO"
	.sectionflags	@""
	.align	4


	//----- nvinfo : EIATTR_CUDA_API_VERSION
	.align		4
        /*0000*/ 	.byte	0x04, 0x37
        /*0002*/ 	.short	(.L_9 - .L_8)
.L_8:
        /*0004*/ 	.word	0x0000007c


	//----- nvinfo : EIATTR_KPARAM_INFO
	.align		4
.L_9:
        /*0008*/ 	.byte	0x04, 0x17
        /*000a*/ 	.short	(.L_11 - .L_10)
.L_10:
        /*000c*/ 	.word	0x00000000
        /*0010*/ 	.short	0x0004
        /*0012*/ 	.short	0x0020
        /*0014*/ 	.byte	0x00, 0xf0, 0x11, 0x00


	//----- nvinfo : EIATTR_KPARAM_INFO
	.align		4
.L_11:
        /*0018*/ 	.byte	0x04, 0x17
        /*001a*/ 	.short	(.L_13 - .L_12)
.L_12:
        /*001c*/ 	.word	0x00000000
        /*0020*/ 	.short	0x0003
        /*0022*/ 	.short	0x0018
        /*0024*/ 	.byte	0x00, 0xf4, 0x21, 0x00


	//----- nvinfo : EIATTR_KPARAM_INFO
	.align		4
.L_13:
        /*0028*/ 	.byte	0x04, 0x17
        /*002a*/ 	.short	(.L_15 - .L_14)
.L_14:
        /*002c*/ 	.word	0x00000000
        /*0030*/ 	.short	0x0002
        /*0032*/ 	.short	0x0010
        /*0034*/ 	.byte	0x00, 0xf4, 0x21, 0x00


	//----- nvinfo : EIATTR_KPARAM_INFO
	.align		4
.L_15:
        /*0038*/ 	.byte	0x04, 0x17
        /*003a*/ 	.short	(.L_17 - .L_16)
.L_16:
        /*003c*/ 	.word	0x00000000
        /*0040*/ 	.short	0x0001
        /*0042*/ 	.short	0x0008
        /*0044*/ 	.byte	0x00, 0xf4, 0x21, 0x00


	//----- nvinfo : EIATTR_KPARAM_INFO
	.align		4
.L_17:
        /*0048*/ 	.byte	0x04, 0x17
        /*004a*/ 	.short	(.L_19 - .L_18)
.L_18:
        /*004c*/ 	.word	0x00000000
        /*0050*/ 	.short	0x0000
        /*0052*/ 	.short	0x0000
        /*0054*/ 	.byte	0x00, 0xf4, 0x21, 0x00


	//----- nvinfo : EIATTR_SPARSE_MMA_MASK
	.align		4
.L_19:
        /*0058*/ 	.byte	0x03, 0x50
        /*005a*/ 	.short	0x0000


	//----- nvinfo : EIATTR_MAXREG_COUNT
	.align		4
        /*005c*/ 	.byte	0x03, 0x1b
        /*005e*/ 	.short	0x00ff


	//----- nvinfo : EIATTR_EXIT_INSTR_OFFSETS
	.align		4
        /*0060*/ 	.byte	0x04, 0x1c
        /*0062*/ 	.short	(.L_21 - .L_20)


	//   ....[0]....
.L_20:
        /*0064*/ 	.word	0x00000250


	//   ....[1]....
        /*0068*/ 	.word	0x00000270


	//----- nvinfo : EIATTR_REQNTID
	.align		4
.L_21:
        /*006c*/ 	.byte	0x04, 0x10
        /*006e*/ 	.short	(.L_23 - .L_22)
.L_22:
        /*0070*/ 	.word	0x00000080
        /*0074*/ 	.word	0x00000001
        /*0078*/ 	.word	0x00000001


	//----- nvinfo : EIATTR_CBANK_PARAM_SIZE
	.align		4
.L_23:
        /*007c*/ 	.byte	0x03, 0x19
        /*007e*/ 	.short	0x0024


	//----- nvinfo : EIATTR_PARAM_CBANK
	.align		4
        /*0080*/ 	.byte	0x04, 0x0a
        /*0082*/ 	.short	(.L_25 - .L_24)
	.align		4
.L_24:
        /*0084*/ 	.word	index@(.nv.constant0.triton_poi_fused_add_sub_1)
        /*0088*/ 	.short	0x0210
        /*008a*/ 	.short	0x0024


	//----- nvinfo : EIATTR_SW_WAR
	.align		4
.L_25:
        /*008c*/ 	.byte	0x04, 0x36
        /*008e*/ 	.short	(.L_27 - .L_26)
.L_26:
        /*0090*/ 	.word	0x00000008
.L_27:


//--------------------- .nv.callgraph             --------------------------
	.section	.nv.callgraph,"",@"SHT_CUDA_CALLGRAPH"
	.align	4
	.sectionentsize	8
	.align		4
        /*0000*/ 	.word	0x00000000
	.align		4
        /*0004*/ 	.word	0xffffffff
	.align		4
        /*0008*/ 	.word	0x00000000
	.align		4
        /*000c*/ 	.word	0xfffffffe
	.align		4
        /*0010*/ 	.word	0x00000000
	.align		4
        /*0014*/ 	.word	0xfffffffd
	.align		4
        /*0018*/ 	.word	0x00000000
	.align		4
        /*001c*/ 	.word	0xfffffffc


//--------------------- .text.triton_poi_fused_add_sub_1 --------------------------
	.section	.text.triton_poi_fused_add_sub_1,"ax",@progbits
	.align	128
        .global         triton_poi_fused_add_sub_1
        .type           triton_poi_fused_add_sub_1,@function
        .size           triton_poi_fused_add_sub_1,(.L_x_1 - triton_poi_fused_add_sub_1)
        .other          triton_poi_fused_add_sub_1,@"STO_CUDA_ENTRY STV_DEFAULT"
triton_poi_fused_add_sub_1:
.text.triton_poi_fused_add_sub_1:
[----:B------:R-:W0:Y:S01]  /*0000*/  LDC R1, c[0x0][0x28] ;  /* 0x00000a00ff017b82 */ /* 0x000e220000000800 */
[----:B------:R-:W1:Y:S07]  /*0010*/  S2R R0, SR_TID.X ;  /* 0x0000000000007919 */ /* 0x000e6e0000002100 */
[----:B------:R-:W2:Y:S01]  /*0020*/  LDC.64 R8, c[0x0][0x218] ;  /* 0x00008600ff087b82 */ /* 0x000ea20000000a00 */
[----:B------:R-:W-:Y:S02]  /*0030*/  CS2R R16, SRZ ;  /* 0x0000000000107805 */ /* 0x000fe4000001ff00 */
[----:B------:R-:W-:Y:S01]  /*0040*/  CS2R R14, SRZ ;  /* 0x00000000000e7805 */ /* 0x000fe2000001ff00 */
[----:B------:R-:W3:Y:S01]  /*0050*/  S2R R7, SR_CTAID.X ;  /* 0x0000000000077919 */ /* 0x000ee20000002500 */
[----:B------:R-:W-:-:S03]  /*0060*/  ULDC.64 UR4, c[0x0][0x208] ;  /* 0x0000820000047ab9 */ /* 0x000fc60000000a00 */
[----:B------:R-:W4:Y:S08]  /*0070*/  LDC.64 R4, c[0x0][0x210] ;  /* 0x00008400ff047b82 */ /* 0x000f300000000a00 */
[----:B------:R-:W5:Y:S08]  /*0080*/  LDC.64 R10, c[0x0][0x220] ;  /* 0x00008800ff0a7b82 */ /* 0x000f700000000a00 */
[----:B------:R-:W2:Y:S01]  /*0090*/  LDC.64 R2, c[0x0][0x228] ;  /* 0x00008a00ff027b82 */ /* 0x000ea20000000a00 */
[----:B-1----:R-:W-:-:S04]  /*00a0*/  SHF.L.U32 R0, R0, 0x1, RZ ;  /* 0x0000000100007819 */ /* 0x002fc800000006ff */
[----:B------:R-:W-:-:S04]  /*00b0*/  LOP3.LUT R0, R0, 0xfe, RZ, 0xc0, !PT ;  /* 0x000000fe00007812 */ /* 0x000fc800078ec0ff */
[----:B---3--:R-:W-:-:S04]  /*00c0*/  LEA R7, R7, R0, 0x8 ;  /* 0x0000000007077211 */ /* 0x008fc800078e40ff */
[----:B------:R-:W-:Y:S01]  /*00d0*/  SHF.R.S32.HI R0, RZ, 0x1f, R7 ;  /* 0x0000001fff007819 */ /* 0x000fe20000011407 */
[C---:B----4-:R-:W-:Y:S01]  /*00e0*/  IMAD.WIDE R4, R7.reuse, 0x4, R4 ;  /* 0x0000000407047825 */ /* 0x050fe200078e0204 */
[C---:B------:R-:W-:Y:S02]  /*00f0*/  ISETP.GE.AND P0, PT, R7.reuse, 0x100, PT ;  /* 0x000001000700780c */ /* 0x040fe40003f06270 */
[----:B------:R-:W-:Y:S01]  /*0100*/  LEA.HI R0, R0, R7, RZ, 0x2 ;  /* 0x0000000700007211 */ /* 0x000fe200078f10ff */
[----:B-----5:R-:W-:-:S03]  /*0110*/  IMAD.WIDE R10, R7, 0x4, R10 ;  /* 0x00000004070a7825 */ /* 0x020fc600078e020a */
[----:B------:R-:W-:-:S05]  /*0120*/  LOP3.LUT R6, R0, 0xfffffffc, RZ, 0xc0, !PT ;  /* 0xfffffffc00067812 */ /* 0x000fca00078ec0ff */
[----:B------:R-:W-:Y:S01]  /*0130*/  IMAD.IADD R13, R7, 0x1, -R6 ;  /* 0x00000001070d7824 */ /* 0x000fe200078e0a06 */
[----:B------:R-:W-:Y:S01]  /*0140*/  CS2R R6, SRZ ;  /* 0x0000000000067805 */ /* 0x000fe2000001ff00 */
[----:B------:R-:W3:Y:S02]  /*0150*/  @!P0 LDG.E.64 R14, desc[UR4][R4.64] ;  /* 0x00000004040e8981 */ /* 0x000ee4000c1e1b00 */
[----:B--2---:R-:W-:Y:S01]  /*0160*/  IMAD.WIDE R8, R13, 0x4, R8 ;  /* 0x000000040d087825 */ /* 0x004fe200078e0208 */
[----:B------:R-:W-:Y:S01]  /*0170*/  SHF.R.S32.HI R13, RZ, 0x2, R0 ;  /* 0x00000002ff0d7819 */ /* 0x000fe20000011400 */
[----:B------:R-:W-:Y:S01]  /*0180*/  HFMA2.MMA R0, -RZ, RZ, 0, 0 ;  /* 0x00000000ff007435 */ /* 0x000fe200000001ff */
[----:B------:R-:W2:Y:S01]  /*0190*/  @!P0 LDG.E.64 R6, desc[UR4][R10.64] ;  /* 0x000000040a068981 */ /* 0x000ea2000c1e1b00 */
[----:B------:R-:W-:-:S03]  /*01a0*/  IMAD.MOV.U32 R12, RZ, RZ, RZ ;  /* 0x000000ffff0c7224 */ /* 0x000fc600078e00ff */
[----:B------:R-:W3:Y:S01]  /*01b0*/  @!P0 LDG.E.EL.64 R16, desc[UR4][R8.64] ;  /* 0x0000000408108981 */ /* 0x000ee2000c2e1b00 */
[----:B0-----:R-:W-:-:S05]  /*01c0*/  IMAD.WIDE R2, R13, 0x4, R2 ;  /* 0x000000040d027825 */ /* 0x001fca00078e0202 */
[----:B------:R-:W4:Y:S04]  /*01d0*/  @!P0 LDG.E.EL R0, desc[UR4][R2.64] ;  /* 0x0000000402008981 */ /* 0x000f28000c2e1900 */
[----:B------:R-:W5:Y:S01]  /*01e0*/  @!P0 LDG.E.EL R12, desc[UR4][R2.64] ;  /* 0x00000004020c8981 */ /* 0x000f62000c2e1900 */
[----:B---3--:R-:W-:Y:S01]  /*01f0*/  FADD R13, R16, R14 ;  /* 0x0000000e100d7221 */ /* 0x008fe20000000000 */
[----:B------:R-:W-:-:S03]  /*0200*/  FADD R14, R17, R15 ;  /* 0x0000000f110e7221 */ /* 0x000fc60000000000 */
[----:B--2---:R-:W-:Y:S01]  /*0210*/  FADD R13, R13, R6 ;  /* 0x000000060d0d7221 */ /* 0x004fe20000000000 */
[----:B------:R-:W-:-:S03]  /*0220*/  FADD R7, R14, R7 ;  /* 0x000000070e077221 */ /* 0x000fc60000000000 */
[----:B----4-:R-:W-:Y:S01]  /*0230*/  FADD R6, R13, -R0 ;  /* 0x800000000d067221 */ /* 0x010fe20000000000 */
[----:B-----5:R-:W-:Y:S01]  /*0240*/  FADD R7, R7, -R12 ;  /* 0x8000000c07077221 */ /* 0x020fe20000000000 */
[----:B------:R-:W-:Y:S06]  /*0250*/  @P0 EXIT ;  /* 0x000000000000094d */ /* 0x000fec0003800000 */
[----:B------:R-:W-:Y:S01]  /*0260*/  STG.E.64 desc[UR4][R4.64], R6 ;  /* 0x0000000604007986 */ /* 0x000fe2000c101b04 */
[----:B------:R-:W-:Y:S05]  /*0270*/  EXIT ;  /* 0x000000000000794d */ /* 0x000fea0003800000 */
.L_x_0:
[----:B------:R-:W-:-:S00]  /*0280*/  BRA `(.L_x_0) ;  /* 0xfffffffc00fc7947 */ /* 0x000fc0000383ffff */
[----:B------:R-:W-:-:S00]  /*0290*/  NOP ;  /* 0x0000000000007918 */ /* 0x000fc00000000000 */
        /* <DEDUP_REMOVED lines=14> */
.L_x_1:


//--------------------- .nv.constant0.triton_poi_fused_add_sub_1 --------------------------
	.section	.nv.constant0.triton_poi_fused_add_sub_1,"a",@progbits
	.sectionflags	@""
	.align	4
.nv.constant0.triton_poi_fused_add_sub_1:
	.zero		564
